	.headerflags	@"EF_CUDA_TEXMODE_UNIFIED EF_CUDA_64BIT_ADDRESS EF_CUDA_ACCELERATORS EF_CUDA_SM90 EF_CUDA_VIRTUAL_SM(EF_CUDA_SM90)"
	.elftype	@"ET_EXEC"


//--------------------- .nv.info                  --------------------------
	.section	.nv.info,"",@"SHT_CUDA_INFO"
	.align	4


	//----- nvinfo : EIATTR_REGCOUNT
	.align		4
        /*0000*/ 	.byte	0x04, 0x2f
        /*0002*/ 	.short	(.L_3 - .L_2)
	.align		4
.L_2:
        /*0004*/ 	.word	index@(triton_poi_fused__native_batch_norm_legit_no_training_add_relu_22)
        /*0008*/ 	.word	0x00000030


	//----- nvinfo : EIATTR_MIN_STACK_SIZE
	.align		4
.L_3:
        /*000c*/ 	.byte	0x04, 0x12
        /*000e*/ 	.short	(.L_5 - .L_4)
	.align		4
.L_4:
        /*0010*/ 	.word	index@(triton_poi_fused__native_batch_norm_legit_no_training_add_relu_22)
        /*0014*/ 	.word	0x00000000


	//----- nvinfo : EIATTR_FRAME_SIZE
	.align		4
.L_5:
        /*0018*/ 	.byte	0x04, 0x11
        /*001a*/ 	.short	(.L_7 - .L_6)
	.align		4
.L_6:
        /*001c*/ 	.word	index@(triton_poi_fused__native_batch_norm_legit_no_training_add_relu_22)
        /*0020*/ 	.word	0x00000000


	//----- nvinfo : EIATTR_MIN_STACK_SIZE
	.align		4
.L_7:
        /*0024*/ 	.byte	0x04, 0x12
        /*0026*/ 	.short	(.L_9 - .L_8)
	.align		4
.L_8:
        /*0028*/ 	.word	index@(triton_poi_fused__native_batch_norm_legit_no_training_add_relu_22)
        /*002c*/ 	.word	0x00000000
.L_9:


//--------------------- .nv.info.triton_poi_fused__native_batch_norm_legit_no_training_add_relu_22 --------------------------
	.section	.nv.info.triton_poi_fused__native_batch_norm_legit_no_training_add_relu_22,"",@"SHT_CUDA_INFO"
	.sectionflags	@""
	.align	4


	//----- nvinfo : EIATTR_CUDA_API_VERSION
	.align		4
        /*0000*/ 	.byte	0x04, 0x37
        /*0002*/ 	.short	(.L_11 - .L_10)
.L_10:
        /*0004*/ 	.word	0x0000007c


	//----- nvinfo : EIATTR_KPARAM_INFO
	.align		4
.L_11:
        /*0008*/ 	.byte	0x04, 0x17
        /*000a*/ 	.short	(.L_13 - .L_12)
.L_12:
        /*000c*/ 	.word	0x00000000
        /*0010*/ 	.short	0x0008
        /*0012*/ 	.short	0x003c
        /*0014*/ 	.byte	0x00, 0xf0, 0x11, 0x00


	//----- nvinfo : EIATTR_KPARAM_INFO
	.align		4
.L_13:
        /*0018*/ 	.byte	0x04, 0x17
        /*001a*/ 	.short	(.L_15 - .L_14)
.L_14:
        /*001c*/ 	.word	0x00000000
        /*0020*/ 	.short	0x0007
        /*0022*/ 	.short	0x0038
        /*0024*/ 	.byte	0x00, 0xf0, 0x11, 0x00


	//----- nvinfo : EIATTR_KPARAM_INFO
	.align		4
.L_15:
        /*0028*/ 	.byte	0x04, 0x17
        /*002a*/ 	.short	(.L_17 - .L_16)
.L_16:
        /*002c*/ 	.word	0x00000000
        /*0030*/ 	.short	0x0006
        /*0032*/ 	.short	0x0030
        /*0034*/ 	.byte	0x00, 0xf4, 0x21, 0x00


	//----- nvinfo : EIATTR_KPARAM_INFO
	.align		4
.L_17:
        /*0038*/ 	.byte	0x04, 0x17
        /*003a*/ 	.short	(.L_19 - .L_18)
.L_18:
        /*003c*/ 	.word	0x00000000
        /*0040*/ 	.short	0x0005
        /*0042*/ 	.short	0x0028
        /*0044*/ 	.byte	0x00, 0xf4, 0x21, 0x00


	//----- nvinfo : EIATTR_KPARAM_INFO
	.align		4
.L_19:
        /*0048*/ 	.byte	0x04, 0x17
        /*004a*/ 	.short	(.L_21 - .L_20)
.L_20:
        /*004c*/ 	.word	0x00000000
        /*0050*/ 	.short	0x0004
        /*0052*/ 	.short	0x0020
        /*0054*/ 	.byte	0x00, 0xf4, 0x21, 0x00


	//----- nvinfo : EIATTR_KPARAM_INFO
	.align		4
.L_21:
        /*0058*/ 	.byte	0x04, 0x17
        /*005a*/ 	.short	(.L_23 - .L_22)
.L_22:
        /*005c*/ 	.word	0x00000000
        /*0060*/ 	.short	0x0003
        /*0062*/ 	.short	0x0018
        /*0064*/ 	.byte	0x00, 0xf4, 0x21, 0x00


	//----- nvinfo : EIATTR_KPARAM_INFO
	.align		4
.L_23:
        /*0068*/ 	.byte	0x04, 0x17
        /*006a*/ 	.short	(.L_25 - .L_24)
.L_24:
        /*006c*/ 	.word	0x00000000
        /*0070*/ 	.short	0x0002
        /*0072*/ 	.short	0x0010
        /*0074*/ 	.byte	0x00, 0xf4, 0x21, 0x00


	//----- nvinfo : EIATTR_KPARAM_INFO
	.align		4
.L_25:
        /*0078*/ 	.byte	0x04, 0x17
        /*007a*/ 	.short	(.L_27 - .L_26)
.L_26:
        /*007c*/ 	.word	0x00000000
        /*0080*/ 	.short	0x0001
        /*0082*/ 	.short	0x0008
        /*0084*/ 	.byte	0x00, 0xf4, 0x21, 0x00


	//----- nvinfo : EIATTR_KPARAM_INFO
	.align		4
.L_27:
        /*0088*/ 	.byte	0x04, 0x17
        /*008a*/ 	.short	(.L_29 - .L_28)
.L_28:
        /*008c*/ 	.word	0x00000000
        /*0090*/ 	.short	0x0000
        /*0092*/ 	.short	0x0000
        /*0094*/ 	.byte	0x00, 0xf4, 0x21, 0x00


	//----- nvinfo : EIATTR_SPARSE_MMA_MASK
	.align		4
.L_29:
        /*0098*/ 	.byte	0x03, 0x50
        /*009a*/ 	.short	0x0000


	//----- nvinfo : EIATTR_MAXREG_COUNT
	.align		4
        /*009c*/ 	.byte	0x03, 0x1b
        /*009e*/ 	.short	0x00ff


	//----- nvinfo : EIATTR_EXIT_INSTR_OFFSETS
	.align		4
        /*00a0*/ 	.byte	0x04, 0x1c
        /*00a2*/ 	.short	(.L_31 - .L_30)


	//   ....[0]....
.L_30:
        /*00a4*/ 	.word	0x000015d0


	//   ....[1]....
        /*00a8*/ 	.word	0x00001620


	//----- nvinfo : EIATTR_REQNTID
	.align		4
.L_31:
        /*00ac*/ 	.byte	0x04, 0x10
        /*00ae*/ 	.short	(.L_33 - .L_32)
.L_32:
        /*00b0*/ 	.word	0x00000100
        /*00b4*/ 	.word	0x00000001
        /*00b8*/ 	.word	0x00000001


	//----- nvinfo : EIATTR_CBANK_PARAM_SIZE
	.align		4
.L_33:
        /*00bc*/ 	.byte	0x03, 0x19
        /*00be*/ 	.short	0x0040


	//----- nvinfo : EIATTR_PARAM_CBANK
	.align		4
        /*00c0*/ 	.byte	0x04, 0x0a
        /*00c2*/ 	.short	(.L_35 - .L_34)
	.align		4
.L_34:
        /*00c4*/ 	.word	index@(.nv.constant0.triton_poi_fused__native_batch_norm_legit_no_training_add_relu_22)
        /*00c8*/ 	.short	0x0210
        /*00ca*/ 	.short	0x0040


	//----- nvinfo : EIATTR_SW_WAR
	.align		4
.L_35:
        /*00cc*/ 	.byte	0x04, 0x36
        /*00ce*/ 	.short	(.L_37 - .L_36)
.L_36:
        /*00d0*/ 	.word	0x00000008
.L_37:


//--------------------- .nv.callgraph             --------------------------
	.section	.nv.callgraph,"",@"SHT_CUDA_CALLGRAPH"
	.align	4
	.sectionentsize	8
	.align		4
        /*0000*/ 	.word	0x00000000
	.align		4
        /*0004*/ 	.word	0xffffffff
	.align		4
        /*0008*/ 	.word	0x00000000
	.align		4
        /*000c*/ 	.word	0xfffffffe
	.align		4
        /*0010*/ 	.word	0x00000000
	.align		4
        /*0014*/ 	.word	0xfffffffd
	.align		4
        /*0018*/ 	.word	0x00000000
	.align		4
        /*001c*/ 	.word	0xfffffffc


//--------------------- .nv.constant4             --------------------------
	.section	.nv.constant4,"a",@progbits
	.align	8
	.align		8
.nv.constant4:
        /*0000*/ 	.dword	_$_str
	.align		8
        /*0008*/ 	.dword	_$_str_$_2


//--------------------- .text.triton_poi_fused__native_batch_norm_legit_no_training_add_relu_22 --------------------------
	.section	.text.triton_poi_fused__native_batch_norm_legit_no_training_add_relu_22,"ax",@progbits
	.sectionflags	@"SHF_BARRIERS=1"
	.align	128
        .global         triton_poi_fused__native_batch_norm_legit_no_training_add_relu_22
        .type           triton_poi_fused__native_batch_norm_legit_no_training_add_relu_22,@function
        .size           triton_poi_fused__native_batch_norm_legit_no_training_add_relu_22,(.L_x_1 - triton_poi_fused__native_batch_norm_legit_no_training_add_relu_22)
        .other          triton_poi_fused__native_batch_norm_legit_no_training_add_relu_22,@"STO_CUDA_ENTRY STV_DEFAULT"
triton_poi_fused__native_batch_norm_legit_no_training_add_relu_22:
.text.triton_poi_fused__native_batch_norm_legit_no_training_add_relu_22:
[----:B------:R-:W0:Y:S01]  /*0000*/  LDC R1, c[0x0][0x28] ;  /* 0x00000a00ff017b82 */ /* 0x000e220000000800 */
[----:B------:R-:W1:Y:S07]  /*0010*/  S2R R0, SR_TID.X ;  /* 0x0000000000007919 */ /* 0x000e6e0000002100 */
[----:B------:R-:W2:Y:S01]  /*0020*/  LDC.64 R26, c[0x0][0x210] ;  /* 0x00008400ff1a7b82 */ /* 0x000ea20000000a00 */
[----:B------:R-:W-:Y:S02]  /*0030*/  CS2R R8, SRZ ;  /* 0x0000000000087805 */ /* 0x000fe4000001ff00 */
[----:B------:R-:W-:Y:S01]  /*0040*/  CS2R R10, SRZ ;  /* 0x00000000000a7805 */ /* 0x000fe2000001ff00 */
[----:B------:R-:W3:Y:S01]  /*0050*/  S2R R2, SR_CTAID.Y ;  /* 0x0000000000027919 */ /* 0x000ee20000002600 */
[----:B------:R-:W-:Y:S01]  /*0060*/  ULDC.64 UR6, c[0x0][0x208] ;  /* 0x0000820000067ab9 */ /* 0x000fe20000000a00 */
[----:B------:R-:W-:Y:S01]  /*0070*/  CS2R R12, SRZ ;  /* 0x00000000000c7805 */ /* 0x000fe2000001ff00 */
[----:B------:R-:W4:Y:S01]  /*0080*/  S2R R4, SR_CTAID.X ;  /* 0x0000000000047919 */ /* 0x000f220000002500 */
[----:B-1----:R-:W-:Y:S01]  /*0090*/  IMAD.SHL.U32 R5, R0, 0x4, RZ ;  /* 0x0000000400057824 */ /* 0x002fe200078e00ff */
[----:B------:R-:W-:Y:S01]  /*00a0*/  SHF.R.U32.HI R3, RZ, 0x6, R0 ;  /* 0x00000006ff037819 */ /* 0x000fe20000011600 */
[----:B---3--:R-:W-:-:S03]  /*00b0*/  IMAD.SHL.U32 R2, R2, 0x10, RZ ;  /* 0x0000001002027824 */ /* 0x008fc600078e00ff */
[----:B------:R-:W-:Y:S02]  /*00c0*/  LOP3.LUT R7, R5, 0xfc, RZ, 0xc0, !PT ;  /* 0x000000fc05077812 */ /* 0x000fe400078ec0ff */
[----:B------:R-:W-:Y:S02]  /*00d0*/  SGXT.U32 R3, R3, 0x2 ;  /* 0x000000020303781a */ /* 0x000fe40000000000 */
[----:B----4-:R-:W-:Y:S02]  /*00e0*/  PRMT R6, R7, 0x6540, R4 ;  /* 0x0000654007067816 */ /* 0x010fe40000000004 */
[----:B------:R-:W-:Y:S02]  /*00f0*/  LOP3.LUT R30, R2, R3, RZ, 0xfc, !PT ;  /* 0x00000003021e7212 */ /* 0x000fe400078efcff */
[----:B------:R-:W-:Y:S02]  /*0100*/  ISETP.GE.AND P0, PT, R6, 0x200, PT ;  /* 0x000002000600780c */ /* 0x000fe40003f06270 */
[----:B------:R-:W-:-:S02]  /*0110*/  LOP3.LUT R25, R2, 0x4, R3, 0xfe, !PT ;  /* 0x0000000402197812 */ /* 0x000fc400078efe03 */
[C---:B------:R-:W-:Y:S01]  /*0120*/  ISETP.LT.AND P3, PT, R30.reuse, 0x100, !P0 ;  /* 0x000001001e00780c */ /* 0x040fe20004761270 */
[----:B------:R-:W-:Y:S01]  /*0130*/  IMAD R30, R30, 0x200, R6 ;  /* 0x000002001e1e7824 */ /* 0x000fe200078e0206 */
[----:B------:R-:W-:-:S03]  /*0140*/  ISETP.LT.AND P2, PT, R25, 0x100, !P0 ;  /* 0x000001001900780c */ /* 0x000fc60004741270 */
[----:B--2---:R-:W-:-:S08]  /*0150*/  IMAD.WIDE R18, R30, 0x4, R26 ;  /* 0x000000041e127825 */ /* 0x004fd000078e021a */
[----:B------:R1:W2:Y:S01]  /*0160*/  @P3 LDG.E.EL.128 R8, desc[UR6][R18.64] ;  /* 0x0000000612083981 */ /* 0x0002a2000c2e1d00 */
[----:B------:R-:W-:Y:S01]  /*0170*/  IMAD R25, R25, 0x200, R6 ;  /* 0x0000020019197824 */ /* 0x000fe200078e0206 */
[----:B------:R-:W-:Y:S02]  /*0180*/  CS2R R14, SRZ ;  /* 0x00000000000e7805 */ /* 0x000fe4000001ff00 */
[----:B------:R-:W-:Y:S01]  /*0190*/  LOP3.LUT R7, R2, 0x8, R3, 0xfe, !PT ;  /* 0x0000000802077812 */ /* 0x000fe200078efe03 */
[----:B------:R-:W-:-:S03]  /*01a0*/  IMAD.WIDE R20, R25, 0x4, R26 ;  /* 0x0000000419147825 */ /* 0x000fc600078e021a */
[C---:B------:R-:W-:Y:S02]  /*01b0*/  ISETP.LT.AND P1, PT, R7.reuse, 0x100, !P0 ;  /* 0x000001000700780c */ /* 0x040fe40004721270 */
[----:B------:R3:W4:Y:S01]  /*01c0*/  @P2 LDG.E.EL.128 R12, desc[UR6][R20.64] ;  /* 0x00000006140c2981 */ /* 0x000722000c2e1d00 */
[----:B------:R-:W-:Y:S02]  /*01d0*/  LEA R7, R7, R6, 0x9 ;  /* 0x0000000607077211 */ /* 0x000fe400078e48ff */
[----:B------:R-:W-:Y:S02]  /*01e0*/  CS2R R16, SRZ ;  /* 0x0000000000107805 */ /* 0x000fe4000001ff00 */
[----:B-1----:R-:W-:Y:S02]  /*01f0*/  CS2R R18, SRZ ;  /* 0x0000000000127805 */ /* 0x002fe4000001ff00 */
[----:B------:R-:W-:Y:S01]  /*0200*/  LOP3.LUT R3, R2, 0xc, R3, 0xfe, !PT ;  /* 0x0000000c02037812 */ /* 0x000fe200078efe03 */
[----:B------:R-:W-:-:S03]  /*0210*/  IMAD.WIDE R28, R7, 0x4, R26 ;  /* 0x00000004071c7825 */ /* 0x000fc600078e021a */
[C---:B------:R-:W-:Y:S02]  /*0220*/  ISETP.LT.AND P0, PT, R3.reuse, 0x100, !P0 ;  /* 0x000001000300780c */ /* 0x040fe40004701270 */
[----:B------:R1:W5:Y:S01]  /*0230*/  @P1 LDG.E.EL.128 R16, desc[UR6][R28.64] ;  /* 0x000000061c101981 */ /* 0x000362000c2e1d00 */
[----:B------:R-:W-:Y:S01]  /*0240*/  IMAD R6, R3, 0x200, R6 ;  /* 0x0000020003067824 */ /* 0x000fe200078e0206 */
[----:B---3--:R-:W-:Y:S02]  /*0250*/  CS2R R20, SRZ ;  /* 0x0000000000147805 */ /* 0x008fe4000001ff00 */
[----:B------:R-:W-:Y:S01]  /*0260*/  CS2R R22, SRZ ;  /* 0x0000000000167805 */ /* 0x000fe2000001ff00 */
[----:B------:R-:W-:-:S06]  /*0270*/  IMAD.WIDE R26, R6, 0x4, R26 ;  /* 0x00000004061a7825 */ /* 0x000fcc00078e021a */
[----:B------:R3:W3:Y:S01]  /*0280*/  @P0 LDG.E.EL.128 R20, desc[UR6][R26.64] ;  /* 0x000000061a140981 */ /* 0x0006e2000c2e1d00 */
[----:B------:R-:W1:Y:S01]  /*0290*/  S2UR UR5, SR_CgaCtaId ;  /* 0x00000000000579c3 */ /* 0x000e620000008800 */
[----:B------:R-:W-:Y:S01]  /*02a0*/  SHF.R.U32.HI R24, RZ, 0x8, R5 ;  /* 0x00000008ff187819 */ /* 0x000fe20000011605 */
[----:B------:R-:W-:Y:S01]  /*02b0*/  UMOV UR4, 0x400 ;  /* 0x0000040000047882 */ /* 0x000fe20000000000 */
[----:B------:R-:W-:Y:S02]  /*02c0*/  LOP3.LUT R32, R5, 0x3fc, RZ, 0xc0, !PT ;  /* 0x000003fc05207812 */ /* 0x000fe400078ec0ff */
[----:B------:R-:W-:-:S04]  /*02d0*/  SGXT.U32 R24, R24, 0x2 ;  /* 0x000000021818781a */ /* 0x000fc80000000000 */
[----:B------:R-:W-:Y:S01]  /*02e0*/  LOP3.LUT R3, R24, 0x3fc, R5, 0xf8, !PT ;  /* 0x000003fc18037812 */ /* 0x000fe200078ef805 */
[----:B01----:R-:W-:-:S06]  /*02f0*/  UPRMT UR4, UR5, 0x654, UR4 ;  /* 0x0000065405047896 */ /* 0x003fcc0008000004 */
[----:B------:R-:W-:Y:S02]  /*0300*/  LEA R29, R24, UR4, 0x2 ;  /* 0x00000004181d7c11 */ /* 0x000fe4000f8e10ff */
[----:B------:R-:W-:Y:S02]  /*0310*/  LEA R3, R3, UR4, 0x2 ;  /* 0x0000000403037c11 */ /* 0x000fe4000f8e10ff */
[----:B------:R-:W-:Y:S01]  /*0320*/  LOP3.LUT R24, R0, 0xff, RZ, 0xc0, !PT ;  /* 0x000000ff00187812 */ /* 0x000fe200078ec0ff */
[----:B------:R-:W-:-:S03]  /*0330*/  IMAD R32, R32, 0x4, R29 ;  /* 0x0000000420207824 */ /* 0x000fc600078e021d */
[----:B------:R-:W-:Y:S01]  /*0340*/  LEA R24, R24, UR4, 0x2 ;  /* 0x0000000418187c11 */ /* 0x000fe2000f8e10ff */
[----:B------:R-:W-:Y:S01]  /*0350*/  HFMA2.MMA R39, -RZ, RZ, 0, 0 ;  /* 0x00000000ff277435 */ /* 0x000fe200000001ff */
[----:B--2---:R-:W-:Y:S04]  /*0360*/  STS [R3], R8 ;  /* 0x0000000803007388 */ /* 0x004fe80000000800 */
[----:B------:R0:W-:Y:S04]  /*0370*/  STS [R32+0x4], R9 ;  /* 0x0000040920007388 */ /* 0x0001e80000000800 */
[----:B------:R-:W-:Y:S04]  /*0380*/  STS [R32+0x8], R10 ;  /* 0x0000080a20007388 */ /* 0x000fe80000000800 */
[----:B------:R1:W-:Y:S01]  /*0390*/  STS [R32+0xc], R11 ;  /* 0x00000c0b20007388 */ /* 0x0003e20000000800 */
[----:B0-----:R-:W0:Y:S08]  /*03a0*/  LDC.64 R8, c[0x0][0x220] ;  /* 0x00008800ff087b82 */ /* 0x001e300000000a00 */
[----:B------:R-:W-:Y:S08]  /*03b0*/  BAR.SYNC.DEFER_BLOCKING 0x0 ;  /* 0x0000000000007b1d */ /* 0x000ff00000010000 */
[----:B-1----:R-:W1:Y:S01]  /*03c0*/  LDC.64 R10, c[0x0][0x228] ;  /* 0x00008a00ff0a7b82 */ /* 0x002e620000000a00 */
[----:B------:R-:W-:Y:S04]  /*03d0*/  LDS R28, [R24] ;  /* 0x00000000181c7984 */ /* 0x000fe80000000800 */
[----:B------:R-:W-:Y:S04]  /*03e0*/  LDS R29, [R24+0x404] ;  /* 0x00040400181d7984 */ /* 0x000fe80000000800 */
[----:B---3--:R-:W-:Y:S04]  /*03f0*/  LDS R26, [R24+0x808] ;  /* 0x00080800181a7984 */ /* 0x008fe80000000800 */
[----:B------:R-:W-:Y:S01]  /*0400*/  LDS R27, [R24+0xc0c] ;  /* 0x000c0c00181b7984 */ /* 0x000fe20000000800 */
[----:B------:R-:W-:Y:S06]  /*0410*/  BAR.SYNC.DEFER_BLOCKING 0x0 ;  /* 0x0000000000007b1d */ /* 0x000fec0000010000 */
[----:B----4-:R2:W-:Y:S04]  /*0420*/  STS [R3], R12 ;  /* 0x0000000c03007388 */ /* 0x0105e80000000800 */
[----:B------:R3:W-:Y:S04]  /*0430*/  STS [R32+0x4], R13 ;  /* 0x0000040d20007388 */ /* 0x0007e80000000800 */
[----:B------:R-:W-:Y:S01]  /*0440*/  STS [R32+0x8], R14 ;  /* 0x0000080e20007388 */ /* 0x000fe20000000800 */
[----:B--2---:R-:W-:-:S03]  /*0450*/  PRMT R12, R0, 0x6540, R4 ;  /* 0x00006540000c7816 */ /* 0x004fc60000000004 */
[----:B------:R-:W-:Y:S01]  /*0460*/  STS [R32+0xc], R15 ;  /* 0x00000c0f20007388 */ /* 0x000fe20000000800 */
[----:B------:R-:W-:Y:S01]  /*0470*/  BAR.SYNC.DEFER_BLOCKING 0x0 ;  /* 0x0000000000007b1d */ /* 0x000fe20000010000 */
[C---:B------:R-:W-:Y:S01]  /*0480*/  ISETP.GE.AND P4, PT, R12.reuse, 0x200, PT ;  /* 0x000002000c00780c */ /* 0x040fe20003f86270 */
[----:B---3--:R-:W-:Y:S02]  /*0490*/  IMAD.MOV.U32 R13, RZ, RZ, RZ ;  /* 0x000000ffff0d7224 */ /* 0x008fe400078e00ff */
[----:B0-----:R-:W-:Y:S02]  /*04a0*/  IMAD.WIDE R8, R12, 0x4, R8 ;  /* 0x000000040c087825 */ /* 0x001fe400078e0208 */
[----:B------:R-:W-:Y:S04]  /*04b0*/  LDS R33, [R24] ;  /* 0x0000000018217984 */ /* 0x000fe80000000800 */
[----:B------:R-:W-:Y:S04]  /*04c0*/  LDS R34, [R24+0x404] ;  /* 0x0004040018227984 */ /* 0x000fe80000000800 */
[----:B------:R-:W-:Y:S04]  /*04d0*/  LDS R35, [R24+0x808] ;  /* 0x0008080018237984 */ /* 0x000fe80000000800 */
[----:B------:R-:W-:Y:S01]  /*04e0*/  LDS R36, [R24+0xc0c] ;  /* 0x000c0c0018247984 */ /* 0x000fe20000000800 */
[----:B------:R-:W-:Y:S06]  /*04f0*/  BAR.SYNC.DEFER_BLOCKING 0x0 ;  /* 0x0000000000007b1d */ /* 0x000fec0000010000 */
[----:B-----5:R-:W-:Y:S04]  /*0500*/  STS [R3], R16 ;  /* 0x0000001003007388 */ /* 0x020fe80000000800 */
[----:B------:R-:W-:Y:S04]  /*0510*/  STS [R32+0x4], R17 ;  /* 0x0000041120007388 */ /* 0x000fe80000000800 */
[----:B------:R-:W-:Y:S04]  /*0520*/  STS [R32+0x8], R18 ;  /* 0x0000081220007388 */ /* 0x000fe80000000800 */
[----:B------:R-:W-:Y:S01]  /*0530*/  STS [R32+0xc], R19 ;  /* 0x00000c1320007388 */ /* 0x000fe20000000800 */
[----:B------:R-:W-:Y:S06]  /*0540*/  BAR.SYNC.DEFER_BLOCKING 0x0 ;  /* 0x0000000000007b1d */ /* 0x000fec0000010000 */
[----:B------:R-:W-:Y:S04]  /*0550*/  LDS R38, [R24] ;  /* 0x0000000018267984 */ /* 0x000fe80000000800 */
[----:B------:R-:W-:Y:S04]  /*0560*/  LDS R37, [R24+0x404] ;  /* 0x0004040018257984 */ /* 0x000fe80000000800 */
[----:B------:R-:W-:Y:S04]  /*0570*/  LDS R16, [R24+0x808] ;  /* 0x0008080018107984 */ /* 0x000fe80000000800 */
[----:B------:R-:W0:Y:S01]  /*0580*/  LDS R17, [R24+0xc0c] ;  /* 0x000c0c0018117984 */ /* 0x000e220000000800 */
[----:B------:R-:W-:Y:S06]  /*0590*/  BAR.SYNC.DEFER_BLOCKING 0x0 ;  /* 0x0000000000007b1d */ /* 0x000fec0000010000 */
[----:B------:R-:W-:Y:S04]  /*05a0*/  STS [R3], R20 ;  /* 0x0000001403007388 */ /* 0x000fe80000000800 */
[----:B------:R2:W-:Y:S04]  /*05b0*/  STS [R32+0x4], R21 ;  /* 0x0000041520007388 */ /* 0x0005e80000000800 */
[----:B------:R-:W-:Y:S04]  /*05c0*/  STS [R32+0x8], R22 ;  /* 0x0000081620007388 */ /* 0x000fe80000000800 */
[----:B------:R3:W-:Y:S01]  /*05d0*/  STS [R32+0xc], R23 ;  /* 0x00000c1720007388 */ /* 0x0007e20000000800 */
[----:B------:R-:W-:Y:S01]  /*05e0*/  IMAD.MOV.U32 R31, RZ, RZ, RZ ;  /* 0x000000ffff1f7224 */ /* 0x000fe200078e00ff */
[----:B--2---:R-:W2:Y:S08]  /*05f0*/  LDC.64 R20, c[0x0][0x238] ;  /* 0x00008e00ff147b82 */ /* 0x004eb00000000a00 */
[----:B------:R-:W-:Y:S06]  /*0600*/  BAR.SYNC.DEFER_BLOCKING 0x0 ;  /* 0x0000000000007b1d */ /* 0x000fec0000010000 */
[----:B------:R4:W5:Y:S01]  /*0610*/  @!P4 LDG.E.EL R13, desc[UR6][R8.64] ;  /* 0x00000006080dc981 */ /* 0x000962000c2e1900 */
[----:B---3--:R-:W-:-:S02]  /*0620*/  IMAD.MOV.U32 R32, RZ, RZ, RZ ;  /* 0x000000ffff207224 */ /* 0x008fc400078e00ff */
[C---:B-1----:R-:W-:Y:S01]  /*0630*/  IMAD.WIDE R10, R12.reuse, 0x4, R10 ;  /* 0x000000040c0a7825 */ /* 0x042fe200078e020a */
[----:B------:R-:W1:Y:S04]  /*0640*/  LDS R19, [R24] ;  /* 0x0000000018137984 */ /* 0x000e680000000800 */
[----:B------:R-:W3:Y:S01]  /*0650*/  @!P4 LDG.E.EL R31, desc[UR6][R10.64] ;  /* 0x000000060a1fc981 */ /* 0x000ee2000c2e1900 */
[----:B----4-:R-:W4:Y:S03]  /*0660*/  LDC.64 R8, c[0x0][0x218] ;  /* 0x00008600ff087b82 */ /* 0x010f260000000a00 */
[----:B------:R-:W0:Y:S04]  /*0670*/  LDS R18, [R24+0x404] ;  /* 0x0004040018127984 */ /* 0x000e280000000800 */
[----:B------:R-:W0:Y:S04]  /*0680*/  LDS R40, [R24+0x808] ;  /* 0x0008080018287984 */ /* 0x000e280000000800 */
[----:B------:R-:W0:Y:S01]  /*0690*/  LDS R41, [R24+0xc0c] ;  /* 0x000c0c0018297984 */ /* 0x000e220000000800 */
[----:B----4-:R-:W-:-:S02]  /*06a0*/  IMAD.WIDE R14, R12, 0x4, R8 ;  /* 0x000000040c0e7825 */ /* 0x010fc400078e0208 */
[----:B------:R-:W4:Y:S03]  /*06b0*/  LDC.64 R8, c[0x0][0x230] ;  /* 0x00008c00ff087b82 */ /* 0x000f260000000a00 */
[----:B------:R0:W3:Y:S01]  /*06c0*/  @!P4 LDG.E.EL R39, desc[UR6][R14.64] ;  /* 0x000000060e27c981 */ /* 0x0000e2000c2e1900 */
[----:B----4-:R-:W-:-:S05]  /*06d0*/  IMAD.WIDE R8, R12, 0x4, R8 ;  /* 0x000000040c087825 */ /* 0x010fca00078e0208 */
[----:B------:R4:W3:Y:S01]  /*06e0*/  @!P4 LDG.E.EL R32, desc[UR6][R8.64] ;  /* 0x000000060820c981 */ /* 0x0008e2000c2e1900 */
[----:B0-----:R-:W-:Y:S01]  /*06f0*/  IMAD.MOV.U32 R15, RZ, RZ, 0x3e800000 ;  /* 0x3e800000ff0f7424 */ /* 0x001fe200078e00ff */
[----:B------:R-:W-:Y:S02]  /*0700*/  CS2R R10, SRZ ;  /* 0x00000000000a7805 */ /* 0x000fe4000001ff00 */
[----:B----4-:R-:W-:Y:S01]  /*0710*/  CS2R R8, SRZ ;  /* 0x0000000000087805 */ /* 0x010fe2000001ff00 */
[----:B--2---:R-:W-:-:S04]  /*0720*/  IMAD.WIDE R44, R7, 0x4, R20 ;  /* 0x00000004072c7825 */ /* 0x004fc800078e0214 */
[----:B-----5:R-:W-:-:S04]  /*0730*/  FADD R13, R13, 9.9999997473787516356e-06 ;  /* 0x3727c5ac0d0d7421 */ /* 0x020fc80000000000 */
[----:B------:R-:W0:Y:S02]  /*0740*/  MUFU.SQRT R42, R13 ;  /* 0x0000000d002a7308 */ /* 0x000e240000002000 */
[C---:B0-----:R-:W-:Y:S02]  /*0750*/  FSETP.GT.AND P4, PT, R42.reuse, 8.50705917302346158658e+37, PT ;  /* 0x7e8000002a00780b */ /* 0x041fe40003f84000 */
[----:B------:R-:W-:-:S11]  /*0760*/  FSETP.GEU.AND P5, PT, R42, 1.175494350822287508e-38, PT ;  /* 0x008000002a00780b */ /* 0x000fd60003fae000 */
[----:B------:R-:W-:-:S04]  /*0770*/  @P4 FMUL R42, R42, 0.25 ;  /* 0x3e8000002a2a4820 */ /* 0x000fc80000400000 */
[----:B------:R-:W-:-:S04]  /*0780*/  @!P5 FMUL R42, R42, 16777216 ;  /* 0x4b8000002a2ad820 */ /* 0x000fc80000400000 */
[----:B------:R-:W0:Y:S01]  /*0790*/  MUFU.RCP R22, R42 ;  /* 0x0000002a00167308 */ /* 0x000e220000001000 */
[----:B------:R-:W-:Y:S01]  /*07a0*/  FSEL R15, R15, 1, P4 ;  /* 0x3f8000000f0f7808 */ /* 0x000fe20002000000 */
[----:B------:R-:W-:-:S04]  /*07b0*/  IMAD.WIDE R12, R30, 0x4, R20 ;  /* 0x000000041e0c7825 */ /* 0x000fc800078e0214 */
[----:B------:R-:W-:Y:S01]  /*07c0*/  @!P5 FMUL R15, R15, 16777216 ;  /* 0x4b8000000f0fd820 */ /* 0x000fe20000400000 */
[----:B------:R2:W4:Y:S01]  /*07d0*/  @P3 LDG.E.EL.128 R8, desc[UR6][R12.64] ;  /* 0x000000060c083981 */ /* 0x000522000c2e1d00 */
[--C-:B---3--:R-:W-:Y:S01]  /*07e0*/  FADD R23, R17, -R39.reuse ;  /* 0x8000002711177221 */ /* 0x108fe20000000000 */
[----:B------:R-:W-:Y:S01]  /*07f0*/  FADD R30, R16, -R39 ;  /* 0x80000027101e7221 */ /* 0x000fe20000000000 */
[----:B------:R-:W-:-:S04]  /*0800*/  IMAD.WIDE R16, R25, 0x4, R20 ;  /* 0x0000000419107825 */ /* 0x000fc800078e0214 */
[----:B0-----:R-:W-:Y:S01]  /*0810*/  FMUL R22, R22, R15 ;  /* 0x0000000f16167220 */ /* 0x001fe20000400000 */
[----:B------:R-:W-:Y:S02]  /*0820*/  CS2R R14, SRZ ;  /* 0x00000000000e7805 */ /* 0x000fe4000001ff00 */
[----:B--2---:R-:W-:Y:S01]  /*0830*/  MOV R12, RZ ;  /* 0x000000ff000c7202 */ /* 0x004fe20000000f00 */
[----:B------:R-:W-:Y:S02]  /*0840*/  IMAD.MOV.U32 R13, RZ, RZ, RZ ;  /* 0x000000ffff0d7224 */ /* 0x000fe400078e00ff */
[--C-:B-1----:R-:W-:Y:S01]  /*0850*/  FADD R25, R19, -R39.reuse ;  /* 0x8000002713197221 */ /* 0x102fe20000000000 */
[--C-:B------:R-:W-:Y:S01]  /*0860*/  FADD R42, R18, -R39.reuse ;  /* 0x80000027122a7221 */ /* 0x100fe20000000000 */
[----:B------:R-:W-:Y:S02]  /*0870*/  CS2R R18, SRZ ;  /* 0x0000000000127805 */ /* 0x000fe4000001ff00 */
[----:B------:R0:W2:Y:S01]  /*0880*/  @P2 LDG.E.EL.128 R12, desc[UR6][R16.64] ;  /* 0x00000006100c2981 */ /* 0x0000a2000c2e1d00 */
[--C-:B------:R-:W-:Y:S01]  /*0890*/  FADD R37, R37, -R39.reuse ;  /* 0x8000002725257221 */ /* 0x100fe20000000000 */
[--C-:B------:R-:W-:Y:S01]  /*08a0*/  FADD R38, R38, -R39.reuse ;  /* 0x8000002726267221 */ /* 0x100fe20000000000 */
[--C-:B------:R-:W-:Y:S01]  /*08b0*/  FADD R36, R36, -R39.reuse ;  /* 0x8000002724247221 */ /* 0x100fe20000000000 */
[--C-:B------:R-:W-:Y:S01]  /*08c0*/  FADD R35, R35, -R39.reuse ;  /* 0x8000002723237221 */ /* 0x100fe20000000000 */
[--C-:B------:R-:W-:Y:S01]  /*08d0*/  FADD R34, R34, -R39.reuse ;  /* 0x8000002722227221 */ /* 0x100fe20000000000 */
[--C-:B------:R-:W-:Y:S01]  /*08e0*/  FADD R33, R33, -R39.reuse ;  /* 0x8000002721217221 */ /* 0x100fe20000000000 */
[--C-:B------:R-:W-:Y:S01]  /*08f0*/  FADD R27, R27, -R39.reuse ;  /* 0x800000271b1b7221 */ /* 0x100fe20000000000 */
[----:B0-----:R-:W-:Y:S01]  /*0900*/  CS2R R16, SRZ ;  /* 0x0000000000107805 */ /* 0x001fe2000001ff00 */
[--C-:B------:R-:W-:Y:S01]  /*0910*/  FADD R26, R26, -R39.reuse ;  /* 0x800000271a1a7221 */ /* 0x100fe20000000000 */
[--C-:B------:R-:W-:Y:S01]  /*0920*/  FADD R29, R29, -R39.reuse ;  /* 0x800000271d1d7221 */ /* 0x100fe20000000000 */
[--C-:B------:R-:W-:Y:S01]  /*0930*/  FADD R28, R28, -R39.reuse ;  /* 0x800000271c1c7221 */ /* 0x100fe20000000000 */
[--C-:B------:R-:W-:Y:S01]  /*0940*/  FADD R40, R40, -R39.reuse ;  /* 0x8000002728287221 */ /* 0x100fe20000000000 */
[----:B------:R-:W-:Y:S01]  /*0950*/  FADD R41, R41, -R39 ;  /* 0x8000002729297221 */ /* 0x000fe20000000000 */
[----:B------:R0:W3:Y:S01]  /*0960*/  @P1 LDG.E.EL.128 R16, desc[UR6][R44.64] ;  /* 0x000000062c101981 */ /* 0x0000e2000c2e1d00 */
[-C--:B------:R-:W-:Y:S01]  /*0970*/  FMUL R29, R29, R22.reuse ;  /* 0x000000161d1d7220 */ /* 0x080fe20000400000 */
        /* <DEDUP_REMOVED lines=14> */
[----:B------:R-:W-:Y:S01]  /*0a60*/  FMUL R41, R41, R22 ;  /* 0x0000001629297220 */ /* 0x000fe20000400000 */
[----:B0-----:R-:W-:Y:S01]  /*0a70*/  IMAD.WIDE R44, R6, 0x4, R20 ;  /* 0x00000004062c7825 */ /* 0x001fe200078e0214 */
[----:B------:R-:W-:-:S02]  /*0a80*/  CS2R R20, SRZ ;  /* 0x0000000000147805 */ /* 0x000fc4000001ff00 */
[----:B------:R-:W-:-:S06]  /*0a90*/  CS2R R22, SRZ ;  /* 0x0000000000167805 */ /* 0x000fcc000001ff00 */
[----:B------:R0:W5:Y:S01]  /*0aa0*/  @P0 LDG.E.EL.128 R20, desc[UR6][R44.64] ;  /* 0x000000062c140981 */ /* 0x000162000c2e1d00 */
[----:B------:R-:W-:Y:S01]  /*0ab0*/  BAR.SYNC.DEFER_BLOCKING 0x0 ;  /* 0x0000000000007b1d */ /* 0x000fe20000010000 */
[-CC-:B------:R-:W-:Y:S01]  /*0ac0*/  FFMA R39, R28, R31.reuse, R32.reuse ;  /* 0x0000001f1c277223 */ /* 0x180fe20000000020 */
[-CC-:B------:R-:W-:Y:S01]  /*0ad0*/  FFMA R29, R29, R31.reuse, R32.reuse ;  /* 0x0000001f1d1d7223 */ /* 0x180fe20000000020 */
[-CC-:B------:R-:W-:Y:S01]  /*0ae0*/  FFMA R43, R26, R31.reuse, R32.reuse ;  /* 0x0000001f1a2b7223 */ /* 0x180fe20000000020 */
[-CC-:B------:R-:W-:Y:S02]  /*0af0*/  FFMA R27, R27, R31.reuse, R32.reuse ;  /* 0x0000001f1b1b7223 */ /* 0x180fe40000000020 */
[----:B------:R-:W-:Y:S04]  /*0b00*/  STS [R24], R39 ;  /* 0x0000002718007388 */ /* 0x000fe80000000800 */
[----:B------:R-:W-:Y:S04]  /*0b10*/  STS [R24+0x404], R29 ;  /* 0x0004041d18007388 */ /* 0x000fe80000000800 */
[----:B------:R-:W-:Y:S04]  /*0b20*/  STS [R24+0x808], R43 ;  /* 0x0008082b18007388 */ /* 0x000fe80000000800 */
[----:B------:R-:W-:Y:S01]  /*0b30*/  STS [R24+0xc0c], R27 ;  /* 0x000c0c1b18007388 */ /* 0x000fe20000000800 */
[----:B------:R-:W-:Y:S01]  /*0b40*/  BAR.SYNC.DEFER_BLOCKING 0x0 ;  /* 0x0000000000007b1d */ /* 0x000fe20000010000 */
[-CC-:B------:R-:W-:Y:S01]  /*0b50*/  FFMA R33, R33, R31.reuse, R32.reuse ;  /* 0x0000001f21217223 */ /* 0x180fe20000000020 */
[-CC-:B------:R-:W-:Y:S01]  /*0b60*/  FFMA R34, R34, R31.reuse, R32.reuse ;  /* 0x0000001f22227223 */ /* 0x180fe20000000020 */
[-CC-:B------:R-:W-:Y:S01]  /*0b70*/  FFMA R35, R35, R31.reuse, R32.reuse ;  /* 0x0000001f23237223 */ /* 0x180fe20000000020 */
[-CC-:B------:R-:W-:Y:S01]  /*0b80*/  FFMA R36, R36, R31.reuse, R32.reuse ;  /* 0x0000001f24247223 */ /* 0x180fe20000000020 */
[-CC-:B------:R-:W-:Y:S01]  /*0b90*/  FFMA R38, R38, R31.reuse, R32.reuse ;  /* 0x0000001f26267223 */ /* 0x180fe20000000020 */
[-CC-:B------:R-:W-:Y:S01]  /*0ba0*/  FFMA R37, R37, R31.reuse, R32.reuse ;  /* 0x0000001f25257223 */ /* 0x180fe20000000020 */
[-CC-:B0-----:R-:W-:Y:S01]  /*0bb0*/  FFMA R45, R30, R31.reuse, R32.reuse ;  /* 0x0000001f1e2d7223 */ /* 0x181fe20000000020 */
[-CC-:B------:R-:W-:Y:S01]  /*0bc0*/  FFMA R7, R7, R31.reuse, R32.reuse ;  /* 0x0000001f07077223 */ /* 0x180fe20000000020 */
[-CC-:B------:R-:W-:Y:S01]  /*0bd0*/  FFMA R25, R25, R31.reuse, R32.reuse ;  /* 0x0000001f19197223 */ /* 0x180fe20000000020 */
[-CC-:B------:R-:W-:Y:S01]  /*0be0*/  FFMA R42, R42, R31.reuse, R32.reuse ;  /* 0x0000001f2a2a7223 */ /* 0x180fe20000000020 */
[-CC-:B------:R-:W-:Y:S01]  /*0bf0*/  FFMA R40, R40, R31.reuse, R32.reuse ;  /* 0x0000001f28287223 */ /* 0x180fe20000000020 */
[----:B------:R-:W-:Y:S01]  /*0c00*/  FFMA R41, R41, R31, R32 ;  /* 0x0000001f29297223 */ /* 0x000fe20000000020 */
[----:B------:R-:W-:Y:S04]  /*0c10*/  LDS R26, [R3+0xc] ;  /* 0x00000c00031a7984 */ /* 0x000fe80000000800 */
[----:B------:R-:W-:Y:S04]  /*0c20*/  LDS R30, [R3+0x8] ;  /* 0x00000800031e7984 */ /* 0x000fe80000000800 */
[----:B------:R-:W-:Y:S04]  /*0c30*/  LDS R28, [R3+0x4] ;  /* 0x00000400031c7984 */ /* 0x000fe80000000800 */
[----:B------:R-:W4:Y:S01]  /*0c40*/  LDS R31, [R3] ;  /* 0x00000000031f7984 */ /* 0x000f220000000800 */
[----:B------:R-:W-:Y:S06]  /*0c50*/  BAR.SYNC.DEFER_BLOCKING 0x0 ;  /* 0x0000000000007b1d */ /* 0x000fec0000010000 */
[----:B------:R-:W-:Y:S04]  /*0c60*/  STS [R24], R33 ;  /* 0x0000002118007388 */ /* 0x000fe80000000800 */
[----:B------:R-:W-:Y:S04]  /*0c70*/  STS [R24+0x404], R34 ;  /* 0x0004042218007388 */ /* 0x000fe80000000800 */
[----:B------:R-:W-:Y:S04]  /*0c80*/  STS [R24+0x808], R35 ;  /* 0x0008082318007388 */ /* 0x000fe80000000800 */
[----:B------:R-:W-:Y:S01]  /*0c90*/  STS [R24+0xc0c], R36 ;  /* 0x000c0c2418007388 */ /* 0x000fe20000000800 */
[----:B------:R-:W-:Y:S06]  /*0ca0*/  BAR.SYNC.DEFER_BLOCKING 0x0 ;  /* 0x0000000000007b1d */ /* 0x000fec0000010000 */
[----:B------:R-:W-:Y:S04]  /*0cb0*/  LDS R44, [R3+0xc] ;  /* 0x00000c00032c7984 */ /* 0x000fe80000000800 */
[----:B------:R-:W-:Y:S04]  /*0cc0*/  LDS R29, [R3+0x8] ;  /* 0x00000800031d7984 */ /* 0x000fe80000000800 */
[----:B------:R-:W-:Y:S04]  /*0cd0*/  LDS R32, [R3+0x4] ;  /* 0x0000040003207984 */ /* 0x000fe80000000800 */
[----:B------:R-:W2:Y:S01]  /*0ce0*/  LDS R27, [R3] ;  /* 0x00000000031b7984 */ /* 0x000ea20000000800 */
[----:B------:R-:W-:Y:S06]  /*0cf0*/  BAR.SYNC.DEFER_BLOCKING 0x0 ;  /* 0x0000000000007b1d */ /* 0x000fec0000010000 */
[----:B------:R-:W-:Y:S04]  /*0d00*/  STS [R24], R38 ;  /* 0x0000002618007388 */ /* 0x000fe80000000800 */
[----:B------:R0:W-:Y:S04]  /*0d10*/  STS [R24+0x404], R37 ;  /* 0x0004042518007388 */ /* 0x0001e80000000800 */
[----:B------:R-:W-:Y:S04]  /*0d20*/  STS [R24+0x808], R45 ;  /* 0x0008082d18007388 */ /* 0x000fe80000000800 */
[----:B------:R-:W-:Y:S01]  /*0d30*/  STS [R24+0xc0c], R7 ;  /* 0x000c0c0718007388 */ /* 0x000fe20000000800 */
[----:B------:R-:W-:Y:S06]  /*0d40*/  BAR.SYNC.DEFER_BLOCKING 0x0 ;  /* 0x0000000000007b1d */ /* 0x000fec0000010000 */
[----:B------:R-:W0:Y:S01]  /*0d50*/  S2R R6, SR_TID.X ;  /* 0x0000000000067919 */ /* 0x000e220000002100 */
[----:B------:R-:W-:Y:S04]  /*0d60*/  LDS R36, [R3+0xc] ;  /* 0x00000c0003247984 */ /* 0x000fe80000000800 */
[----:B------:R-:W-:Y:S04]  /*0d70*/  LDS R35, [R3+0x8] ;  /* 0x0000080003237984 */ /* 0x000fe80000000800 */
[----:B------:R-:W-:Y:S04]  /*0d80*/  LDS R34, [R3+0x4] ;  /* 0x0000040003227984 */ /* 0x000fe80000000800 */
[----:B------:R-:W3:Y:S01]  /*0d90*/  LDS R33, [R3] ;  /* 0x0000000003217984 */ /* 0x000ee20000000800 */
[----:B------:R-:W-:Y:S01]  /*0da0*/  BAR.SYNC.DEFER_BLOCKING 0x0 ;  /* 0x0000000000007b1d */ /* 0x000fe20000010000 */
[----:B0-----:R-:W-:Y:S01]  /*0db0*/  IMAD.SHL.U32 R37, R6, 0x40, RZ ;  /* 0x0000004006257824 */ /* 0x001fe200078e00ff */
[----:B------:R-:W-:-:S04]  /*0dc0*/  SHF.R.U32.HI R39, RZ, 0x6, R6 ;  /* 0x00000006ff277819 */ /* 0x000fc80000011606 */
[----:B------:R-:W-:Y:S04]  /*0dd0*/  STS [R24], R25 ;  /* 0x0000001918007388 */ /* 0x000fe80000000800 */
[----:B------:R0:W-:Y:S04]  /*0de0*/  STS [R24+0x404], R42 ;  /* 0x0004042a18007388 */ /* 0x0001e80000000800 */
[----:B------:R-:W-:Y:S04]  /*0df0*/  STS [R24+0x808], R40 ;  /* 0x0008082818007388 */ /* 0x000fe80000000800 */
[----:B------:R-:W-:Y:S01]  /*0e00*/  STS [R24+0xc0c], R41 ;  /* 0x000c0c2918007388 */ /* 0x000fe20000000800 */
[----:B------:R-:W-:Y:S01]  /*0e10*/  BAR.SYNC.DEFER_BLOCKING 0x0 ;  /* 0x0000000000007b1d */ /* 0x000fe20000010000 */
[----:B------:R-:W-:-:S02]  /*0e20*/  LOP3.LUT R38, R37, 0xfc0, RZ, 0xc0, !PT ;  /* 0x00000fc025267812 */ /* 0x000fc400078ec0ff */
[----:B------:R-:W-:-:S03]  /*0e30*/  SGXT.U32 R39, R39, 0x2 ;  /* 0x000000022727781a */ /* 0x000fc60000000000 */
[C---:B0-----:R-:W-:Y:S01]  /*0e40*/  VIADD R42, R38.reuse, UR4 ;  /* 0x00000004262a7c36 */ /* 0x041fe20008000000 */
[----:B------:R-:W-:Y:S01]  /*0e50*/  LOP3.LUT R39, R38, R39, RZ, 0xfc, !PT ;  /* 0x0000002726277212 */ /* 0x000fe200078efcff */
[----:B------:R-:W5:Y:S04]  /*0e60*/  LDS R25, [R3] ;  /* 0x0000000003197984 */ /* 0x000f680000000800 */
[----:B------:R-:W0:Y:S04]  /*0e70*/  LDS R37, [R3+0x8] ;  /* 0x0000080003257984 */ /* 0x000e280000000800 */
[----:B------:R-:W1:Y:S04]  /*0e80*/  LDS R7, [R3+0x4] ;  /* 0x0000040003077984 */ /* 0x000e680000000800 */
[----:B------:R-:W0:Y:S01]  /*0e90*/  LDS R38, [R3+0xc] ;  /* 0x00000c0003267984 */ /* 0x000e220000000800 */
[C---:B----4-:R-:W-:Y:S01]  /*0ea0*/  FSETP.GEU.AND P6, PT, R31.reuse, -R8, PT ;  /* 0x800000081f00720b */ /* 0x050fe20003fce000 */
[----:B------:R-:W-:-:S05]  /*0eb0*/  FADD R8, R31, R8 ;  /* 0x000000081f087221 */ /* 0x000fca0000000000 */
[----:B------:R-:W-:Y:S02]  /*0ec0*/  FSEL R8, R8, RZ, P6 ;  /* 0x000000ff08087208 */ /* 0x000fe40003000000 */
[C---:B--2---:R-:W-:Y:S01]  /*0ed0*/  FSETP.GEU.AND P6, PT, R27.reuse, -R12, PT ;  /* 0x8000000c1b00720b */ /* 0x044fe20003fce000 */
[----:B------:R-:W-:-:S05]  /*0ee0*/  FADD R12, R27, R12 ;  /* 0x0000000c1b0c7221 */ /* 0x000fca0000000000 */
[----:B------:R-:W-:Y:S02]  /*0ef0*/  FSEL R12, R12, RZ, P6 ;  /* 0x000000ff0c0c7208 */ /* 0x000fe40003000000 */
[C---:B---3--:R-:W-:Y:S01]  /*0f00*/  FSETP.GEU.AND P6, PT, R33.reuse, -R16, PT ;  /* 0x800000102100720b */ /* 0x048fe20003fce000 */
[----:B------:R-:W-:Y:S01]  /*0f10*/  FADD R16, R33, R16 ;  /* 0x0000001021107221 */ /* 0x000fe20000000000 */
[C---:B------:R-:W-:Y:S01]  /*0f20*/  FSETP.GEU.AND P5, PT, R26.reuse, -R11, PT ;  /* 0x8000000b1a00720b */ /* 0x040fe20003fae000 */
        /* <DEDUP_REMOVED lines=11> */
[----:B------:R-:W-:-:S02]  /*0fe0*/  FSEL R16, R16, RZ, P6 ;  /* 0x000000ff10107208 */ /* 0x000fc40003000000 */
[C---:B-----5:R-:W-:Y:S01]  /*0ff0*/  FSETP.GEU.AND P6, PT, R25.reuse, -R20, PT ;  /* 0x800000141900720b */ /* 0x060fe20003fce000 */
[----:B------:R-:W-:Y:S01]  /*1000*/  FADD R20, R25, R20 ;  /* 0x0000001419147221 */ /* 0x000fe20000000000 */
[----:B------:R-:W-:Y:S02]  /*1010*/  LOP3.LUT R2, R2, 0xc, R5, 0xf8, !PT ;  /* 0x0000000c02027812 */ /* 0x000fe400078ef805 */
[----:B------:R-:W-:Y:S02]  /*1020*/  FSEL R24, R9, RZ, P3 ;  /* 0x000000ff09187208 */ /* 0x000fe40001800000 */
[----:B------:R-:W-:Y:S02]  /*1030*/  FSEL R10, R10, RZ, P4 ;  /* 0x000000ff0a0a7208 */ /* 0x000fe40002000000 */
[----:B------:R-:W-:Y:S02]  /*1040*/  FSEL R26, R11, RZ, P5 ;  /* 0x000000ff0b1a7208 */ /* 0x000fe40002800000 */
[----:B------:R-:W-:-:S02]  /*1050*/  FSEL R28, R13, RZ, P0 ;  /* 0x000000ff0d1c7208 */ /* 0x000fc40000000000 */
[----:B------:R-:W-:Y:S02]  /*1060*/  FSEL R14, R14, RZ, P1 ;  /* 0x000000ff0e0e7208 */ /* 0x000fe40000800000 */
[----:B------:R-:W-:Y:S02]  /*1070*/  FSEL R30, R15, RZ, P2 ;  /* 0x000000ff0f1e7208 */ /* 0x000fe40001000000 */
[----:B------:R-:W-:Y:S01]  /*1080*/  LEA R5, R39, R42, 0x2 ;  /* 0x0000002a27057211 */ /* 0x000fe200078e10ff */
[----:B------:R-:W-:Y:S01]  /*1090*/  BAR.SYNC.DEFER_BLOCKING 0x0 ;  /* 0x0000000000007b1d */ /* 0x000fe20000010000 */
[C---:B------:R-:W-:Y:S01]  /*10a0*/  FSETP.GEU.AND P3, PT, R36.reuse, -R19, PT ;  /* 0x800000132400720b */ /* 0x040fe20003f6e000 */
[----:B------:R-:W-:Y:S01]  /*10b0*/  FADD R19, R36, R19 ;  /* 0x0000001324137221 */ /* 0x000fe20000000000 */
[C---:B------:R-:W-:Y:S01]  /*10c0*/  FSETP.GEU.AND P4, PT, R35.reuse, -R18, PT ;  /* 0x800000122300720b */ /* 0x040fe20003f8e000 */
[----:B------:R-:W-:Y:S01]  /*10d0*/  FADD R18, R35, R18 ;  /* 0x0000001223127221 */ /* 0x000fe20000000000 */
[C---:B------:R-:W-:Y:S01]  /*10e0*/  FSETP.GEU.AND P5, PT, R34.reuse, -R17, PT ;  /* 0x800000112200720b */ /* 0x040fe20003fae000 */
[----:B------:R-:W-:Y:S01]  /*10f0*/  FADD R17, R34, R17 ;  /* 0x0000001122117221 */ /* 0x000fe20000000000 */
[C---:B0-----:R-:W-:Y:S01]  /*1100*/  FSETP.GEU.AND P0, PT, R37.reuse, -R22, PT ;  /* 0x800000162500720b */ /* 0x041fe20003f0e000 */
[----:B------:R-:W-:Y:S01]  /*1110*/  FADD R22, R37, R22 ;  /* 0x0000001625167221 */ /* 0x000fe20000000000 */
[C---:B-1----:R-:W-:Y:S01]  /*1120*/  FSETP.GEU.AND P1, PT, R7.reuse, -R21, PT ;  /* 0x800000150700720b */ /* 0x042fe20003f2e000 */
[----:B------:R-:W-:Y:S01]  /*1130*/  FADD R7, R7, R21 ;  /* 0x0000001507077221 */ /* 0x000fe20000000000 */
[C---:B------:R-:W-:Y:S01]  /*1140*/  FSETP.GEU.AND P2, PT, R38.reuse, -R23, PT ;  /* 0x800000172600720b */ /* 0x040fe20003f4e000 */
[----:B------:R-:W-:Y:S01]  /*1150*/  FADD R23, R38, R23 ;  /* 0x0000001726177221 */ /* 0x000fe20000000000 */
[----:B------:R-:W-:-:S02]  /*1160*/  FSEL R20, R20, RZ, P6 ;  /* 0x000000ff14147208 */ /* 0x000fc40003000000 */
[----:B------:R-:W-:Y:S02]  /*1170*/  FSEL R32, R17, RZ, P5 ;  /* 0x000000ff11207208 */ /* 0x000fe40002800000 */
[----:B------:R-:W-:Y:S02]  /*1180*/  FSEL R18, R18, RZ, P4 ;  /* 0x000000ff12127208 */ /* 0x000fe40002000000 */
[----:B------:R-:W-:Y:S01]  /*1190*/  FSEL R22, R22, RZ, P0 ;  /* 0x000000ff16167208 */ /* 0x000fe20000000000 */
[----:B------:R-:W-:Y:S01]  /*11a0*/  IMAD.SHL.U32 R3, R6, 0x4, RZ ;  /* 0x0000000406037824 */ /* 0x000fe200078e00ff */
[----:B------:R0:W-:Y:S04]  /*11b0*/  STS [R5], R8 ;  /* 0x0000000805007388 */ /* 0x0001e80000000800 */
[----:B------:R1:W-:Y:S04]  /*11c0*/  STS [R5+0xa0], R10 ;  /* 0x0000a00a05007388 */ /* 0x0003e80000000800 */
[----:B------:R2:W-:Y:S01]  /*11d0*/  STS [R5+0x30], R20 ;  /* 0x0000301405007388 */ /* 0x0005e20000000800 */
[----:B0-----:R-:W-:-:S02]  /*11e0*/  FSEL R8, R19, RZ, P3 ;  /* 0x000000ff13087208 */ /* 0x001fc40001800000 */
[----:B-1----:R-:W-:Y:S02]  /*11f0*/  FSEL R10, R7, RZ, P1 ;  /* 0x000000ff070a7208 */ /* 0x002fe40000800000 */
[----:B--2---:R-:W-:Y:S01]  /*1200*/  FSEL R20, R23, RZ, P2 ;  /* 0x000000ff17147208 */ /* 0x004fe20001000000 */
[----:B------:R-:W-:Y:S01]  /*1210*/  STS [R5+0x50], R24 ;  /* 0x0000501805007388 */ /* 0x000fe20000000800 */
[----:B------:R-:W-:-:S03]  /*1220*/  LOP3.LUT R3, R3, 0x3fc, RZ, 0xc0, !PT ;  /* 0x000003fc03037812 */ /* 0x000fc600078ec0ff */
[----:B------:R-:W-:Y:S04]  /*1230*/  STS [R5+0xf0], R26 ;  /* 0x0000f01a05007388 */ /* 0x000fe80000000800 */
[----:B------:R0:W-:Y:S04]  /*1240*/  STS [R5+0x10], R12 ;  /* 0x0000100c05007388 */ /* 0x0001e80000000800 */
[----:B------:R-:W-:Y:S04]  /*1250*/  STS [R5+0x60], R28 ;  /* 0x0000601c05007388 */ /* 0x000fe80000000800 */
[----:B------:R-:W-:Y:S04]  /*1260*/  STS [R5+0xb0], R14 ;  /* 0x0000b00e05007388 */ /* 0x000fe80000000800 */
[----:B------:R-:W-:Y:S04]  /*1270*/  STS [R5+0x100], R30 ;  /* 0x0001001e05007388 */ /* 0x000fe80000000800 */
[----:B------:R-:W-:Y:S04]  /*1280*/  STS [R5+0x20], R16 ;  /* 0x0000201005007388 */ /* 0x000fe80000000800 */
[----:B------:R-:W-:Y:S04]  /*1290*/  STS [R5+0x70], R32 ;  /* 0x0000702005007388 */ /* 0x000fe80000000800 */
[----:B------:R-:W-:Y:S04]  /*12a0*/  STS [R5+0xc0], R18 ;  /* 0x0000c01205007388 */ /* 0x000fe80000000800 */
[----:B------:R1:W-:Y:S04]  /*12b0*/  STS [R5+0x110], R8 ;  /* 0x0001100805007388 */ /* 0x0003e80000000800 */
[----:B------:R-:W-:Y:S04]  /*12c0*/  STS [R5+0x80], R10 ;  /* 0x0000800a05007388 */ /* 0x000fe80000000800 */
[----:B------:R-:W-:Y:S04]  /*12d0*/  STS [R5+0xd0], R22 ;  /* 0x0000d01605007388 */ /* 0x000fe80000000800 */
[----:B------:R2:W-:Y:S01]  /*12e0*/  STS [R5+0x120], R20 ;  /* 0x0001201405007388 */ /* 0x0005e20000000800 */
[----:B------:R-:W-:-:S02]  /*12f0*/  LOP3.LUT R7, R3, 0x400, RZ, 0xfc, !PT ;  /* 0x0000040003077812 */ /* 0x000fc400078efcff */
[----:B------:R-:W-:Y:S02]  /*1300*/  LOP3.LUT R9, R3, 0x800, RZ, 0xfc, !PT ;  /* 0x0000080003097812 */ /* 0x000fe400078efcff */
[----:B------:R-:W-:Y:S02]  /*1310*/  LOP3.LUT R6, R6, 0xfc, RZ, 0xc0, !PT ;  /* 0x000000fc06067812 */ /* 0x000fe400078ec0ff */
[----:B------:R-:W-:Y:S02]  /*1320*/  LOP3.LUT R7, R7, 0x7f0, RZ, 0xc0, !PT ;  /* 0x000007f007077812 */ /* 0x000fe400078ec0ff */
[----:B------:R-:W-:Y:S02]  /*1330*/  LOP3.LUT R9, R9, 0xbf0, RZ, 0xc0, !PT ;  /* 0x00000bf009097812 */ /* 0x000fe400078ec0ff */
[----:B------:R-:W-:Y:S01]  /*1340*/  LEA R6, R6, UR4, 0x2 ;  /* 0x0000000406067c11 */ /* 0x000fe2000f8e10ff */
[----:B0-----:R-:W-:Y:S02]  /*1350*/  VIADD R12, R7, UR4 ;  /* 0x00000004070c7c36 */ /* 0x001fe40008000000 */
[----:B-1----:R-:W-:Y:S01]  /*1360*/  VIADD R8, R9, UR4 ;  /* 0x0000000409087c36 */ /* 0x002fe20008000000 */
[C---:B------:R-:W-:Y:S01]  /*1370*/  LEA R16, R3.reuse, R6, 0x2 ;  /* 0x0000000603107211 */ /* 0x040fe200078e10ff */
[----:B------:R-:W-:Y:S01]  /*1380*/  BAR.SYNC.DEFER_BLOCKING 0x0 ;  /* 0x0000000000007b1d */ /* 0x000fe20000010000 */
[----:B------:R-:W-:-:S02]  /*1390*/  IMAD R12, R3, 0x4, R12 ;  /* 0x00000004030c7824 */ /* 0x000fc400078e020c */
[----:B------:R-:W-:Y:S01]  /*13a0*/  IMAD R8, R3, 0x4, R8 ;  /* 0x0000000403087824 */ /* 0x000fe200078e0208 */
[----:B------:R-:W-:Y:S02]  /*13b0*/  SHF.R.S32.HI R7, RZ, 0x1f, R2 ;  /* 0x0000001fff077819 */ /* 0x000fe40000011402 */
[----:B------:R-:W-:Y:S02]  /*13c0*/  SHF.R.U32.HI R21, RZ, 0x2, R0 ;  /* 0x00000002ff157819 */ /* 0x000fe40000011600 */
[----:B------:R-:W-:Y:S02]  /*13d0*/  LEA.HI R23, R7, R2, RZ, 0x6 ;  /* 0x0000000207177211 */ /* 0x000fe400078f30ff */
[----:B------:R-:W0:Y:S01]  /*13e0*/  LDC.64 R6, c[0x0][0x240] ;  /* 0x00009000ff067b82 */ /* 0x000e220000000a00 */
[----:B------:R-:W1:Y:S04]  /*13f0*/  LDS.128 R16, [R16] ;  /* 0x0000000010107984 */ /* 0x000e680000000c00 */
[----:B------:R-:W3:Y:S04]  /*1400*/  LDS.128 R12, [R12+0x1000] ;  /* 0x001000000c0c7984 */ /* 0x000ee80000000c00 */
[----:B------:R-:W4:Y:S01]  /*1410*/  LDS.128 R8, [R8+0x2000] ;  /* 0x0020000008087984 */ /* 0x000f220000000c00 */
[----:B------:R-:W-:Y:S01]  /*1420*/  IMAD.SHL.U32 R0, R23, 0x200, RZ ;  /* 0x0000020017007824 */ /* 0x000fe200078e00ff */
[----:B------:R-:W-:-:S02]  /*1430*/  SGXT.U32 R21, R21, 0x6 ;  /* 0x000000061515781a */ /* 0x000fc40000000000 */
[----:B------:R-:W-:Y:S02]  /*1440*/  LOP3.LUT R25, R23, 0xffffffc0, RZ, 0xc0, !PT ;  /* 0xffffffc017197812 */ /* 0x000fe400078ec0ff */
[----:B--2---:R-:W-:Y:S02]  /*1450*/  LOP3.LUT R5, R0, 0xffff8000, RZ, 0xc0, !PT ;  /* 0xffff800000057812 */ /* 0x004fe400078ec0ff */
[----:B------:R-:W-:Y:S02]  /*1460*/  PRMT R21, R21, 0x6540, R4 ;  /* 0x0000654015157816 */ /* 0x000fe40000000004 */
[----:B------:R-:W-:Y:S02]  /*1470*/  LOP3.LUT R0, R3, 0xc00, RZ, 0xfc, !PT ;  /* 0x00000c0003007812 */ /* 0x000fe400078efcff */
[----:B------:R-:W-:Y:S02]  /*1480*/  ISETP.GE.AND P0, PT, R2, 0x100, PT ;  /* 0x000001000200780c */ /* 0x000fe40003f06270 */
[----:B------:R-:W-:-:S02]  /*1490*/  IADD3 R25, R5, R2, -R25 ;  /* 0x0000000205197210 */ /* 0x000fc40007ffe819 */
[C---:B------:R-:W-:Y:S02]  /*14a0*/  LOP3.LUT R4, R21.reuse, 0x40, RZ, 0xfc, !PT ;  /* 0x0000004015047812 */ /* 0x040fe400078efcff */
[C---:B------:R-:W-:Y:S02]  /*14b0*/  LOP3.LUT R2, R21.reuse, 0x80, RZ, 0xfc, !PT ;  /* 0x0000008015027812 */ /* 0x040fe400078efcff */
[----:B------:R-:W-:Y:S02]  /*14c0*/  LOP3.LUT R20, R0, 0xff0, RZ, 0xc0, !PT ;  /* 0x00000ff000147812 */ /* 0x000fe400078ec0ff */
[C---:B------:R-:W-:Y:S02]  /*14d0*/  LOP3.LUT R0, R21.reuse, 0xc0, RZ, 0xfc, !PT ;  /* 0x000000c015007812 */ /* 0x040fe400078efcff */
[----:B------:R-:W-:Y:S02]  /*14e0*/  ISETP.LT.AND P3, PT, R21, 0x200, !P0 ;  /* 0x000002001500780c */ /* 0x000fe40004761270 */
[----:B------:R-:W-:-:S02]  /*14f0*/  ISETP.LT.AND P2, PT, R4, 0x200, !P0 ;  /* 0x000002000400780c */ /* 0x000fc40004741270 */
[----:B------:R-:W-:Y:S02]  /*1500*/  ISETP.LT.AND P1, PT, R2, 0x200, !P0 ;  /* 0x000002000200780c */ /* 0x000fe40004721270 */
[----:B------:R-:W-:Y:S02]  /*1510*/  LEA R5, R21, R25, 0x6 ;  /* 0x0000001915057211 */ /* 0x000fe400078e30ff */
[----:B------:R-:W-:Y:S01]  /*1520*/  ISETP.LT.AND P0, PT, R0, 0x200, !P0 ;  /* 0x000002000000780c */ /* 0x000fe20004701270 */
[--C-:B------:R-:W-:Y:S02]  /*1530*/  IMAD R21, R4, 0x40, R25.reuse ;  /* 0x0000004004157824 */ /* 0x100fe400078e0219 */
[----:B------:R-:W-:Y:S02]  /*1540*/  IMAD R23, R2, 0x40, R25 ;  /* 0x0000004002177824 */ /* 0x000fe400078e0219 */
[----:B------:R-:W-:Y:S02]  /*1550*/  VIADD R2, R20, UR4 ;  /* 0x0000000414027c36 */ /* 0x000fe40008000000 */
[----:B0-----:R-:W-:-:S04]  /*1560*/  IMAD.WIDE R4, R5, 0x4, R6 ;  /* 0x0000000405047825 */ /* 0x001fc800078e0206 */
[--C-:B------:R-:W-:Y:S01]  /*1570*/  IMAD.WIDE R20, R21, 0x4, R6.reuse ;  /* 0x0000000415147825 */ /* 0x100fe200078e0206 */
[----:B-1----:R0:W-:Y:S03]  /*1580*/  @P3 STG.E.128 desc[UR6][R4.64], R16 ;  /* 0x0000001004003986 */ /* 0x0021e6000c101d06 */
[----:B------:R-:W-:Y:S01]  /*1590*/  IMAD.WIDE R22, R23, 0x4, R6 ;  /* 0x0000000417167825 */ /* 0x000fe200078e0206 */
[----:B---3--:R0:W-:Y:S01]  /*15a0*/  @P2 STG.E.128 desc[UR6][R20.64], R12 ;  /* 0x0000000c14002986 */ /* 0x0081e2000c101d06 */
[----:B------:R-:W-:-:S03]  /*15b0*/  LEA R2, R3, R2, 0x2 ;  /* 0x0000000203027211 */ /* 0x000fc600078e10ff */
[----:B----4-:R0:W-:Y:S02]  /*15c0*/  @P1 STG.E.128 desc[UR6][R22.64], R8 ;  /* 0x0000000816001986 */ /* 0x0101e4000c101d06 */
[----:B0-----:R-:W-:Y:S05]  /*15d0*/  @!P0 EXIT ;  /* 0x000000000000894d */ /* 0x001fea0003800000 */
[----:B0-----:R-:W0:Y:S01]  /*15e0*/  LDS.128 R8, [R2+0x3000] ;  /* 0x0030000002087984 */ /* 0x001e220000000c00 */
[----:B------:R-:W-:-:S04]  /*15f0*/  IMAD R25, R0, 0x40, R25 ;  /* 0x0000004000197824 */ /* 0x000fc800078e0219 */
[----:B------:R-:W-:-:S05]  /*1600*/  IMAD.WIDE R6, R25, 0x4, R6 ;  /* 0x0000000419067825 */ /* 0x000fca00078e0206 */
[----:B0-----:R-:W-:Y:S01]  /*1610*/  STG.E.128 desc[UR6][R6.64], R8 ;  /* 0x0000000806007986 */ /* 0x001fe2000c101d06 */
[----:B------:R-:W-:Y:S05]  /*1620*/  EXIT ;  /* 0x000000000000794d */ /* 0x000fea0003800000 */
.L_x_0:
[----:B------:R-:W-:-:S00]  /*1630*/  BRA `(.L_x_0) ;  /* 0xfffffffc00fc7947 */ /* 0x000fc0000383ffff */
[----:B------:R-:W-:-:S00]  /*1640*/  NOP ;  /* 0x0000000000007918 */ /* 0x000fc00000000000 */
        /* <DEDUP_REMOVED lines=11> */
.L_x_1:


//--------------------- .nv.global.init           --------------------------
	.section	.nv.global.init,"aw",@progbits
.nv.global.init:
	.type		_$_str,@object
	.size		_$_str,(_$_str_$_2 - _$_str)
_$_str:
        /*0000*/ 	.byte	0x5f, 0x5f, 0x43, 0x55, 0x44, 0x41, 0x5f, 0x46, 0x54, 0x5a, 0x00
	.type		_$_str_$_2,@object
	.size		_$_str_$_2,(.L_1 - _$_str_$_2)
_$_str_$_2:
        /*000b*/ 	.byte	0x5f, 0x5f, 0x43, 0x55, 0x44, 0x41, 0x5f, 0x50, 0x52, 0x45, 0x43, 0x5f, 0x53, 0x51, 0x52, 0x54
        /*001b*/ 	.byte	0x00
.L_1:


//--------------------- .nv.shared.triton_poi_fused__native_batch_norm_legit_no_training_add_relu_22 --------------------------
	.section	.nv.shared.triton_poi_fused__native_batch_norm_legit_no_training_add_relu_22,"aw",@nobits
	.sectionflags	@""
	.align	16
	.zero		1024


//--------------------- .nv.constant0.triton_poi_fused__native_batch_norm_legit_no_training_add_relu_22 --------------------------
	.section	.nv.constant0.triton_poi_fused__native_batch_norm_legit_no_training_add_relu_22,"a",@progbits
	.sectionflags	@""
	.align	4
.nv.constant0.triton_poi_fused__native_batch_norm_legit_no_training_add_relu_22:
	.zero		592
